//
// Generated by NVIDIA NVVM Compiler
//
// Compiler Build ID: CL-36424714
// Cuda compilation tools, release 13.0, V13.0.88
// Based on NVVM 20.0.0
//

.version 9.0
.target sm_100
.address_size 64


.entry _Z12sumofSquaresPiS_Pl(
	.param .u64 .ptr .align 1 _Z12sumofSquaresPiS_Pl_param_0,
	.param .u64 .ptr .align 1 _Z12sumofSquaresPiS_Pl_param_1,
	.param .u64 .ptr .align 1 _Z12sumofSquaresPiS_Pl_param_2
)
{
	.reg .pred 	%p<3>;
	.reg .b32 	%r<7>;
	.reg .b64 	%rd<18>;

	ld.param.u64 	%rd3, [_Z12sumofSquaresPiS_Pl_param_0];
	ld.param.u64 	%rd4, [_Z12sumofSquaresPiS_Pl_param_1];
	ld.param.u64 	%rd5, [_Z12sumofSquaresPiS_Pl_param_2];
	mov.u32 	%r1, %tid.x;
	setp.ne.s32 	%p1, %r1, 0;
	@%p1 bra 	$L__BB0_2;
	// begin inline asm
	mov.u64 	%rd17, %clock64;
	// end inline asm
$L__BB0_2:
	setp.ne.s32 	%p2, %r1, 0;
	shl.b32 	%r2, %r1, 1;
	cvta.to.global.u64 	%rd8, %rd3;
	mul.wide.u32 	%rd9, %r2, 4;
	add.s64 	%rd10, %rd8, %rd9;
	ld.global.u32 	%r3, [%rd10];
	mul.lo.s32 	%r4, %r3, %r3;
	ld.global.u32 	%r5, [%rd10+4];
	mad.lo.s32 	%r6, %r5, %r5, %r4;
	cvta.to.global.u64 	%rd11, %rd4;
	mul.wide.u32 	%rd12, %r1, 4;
	add.s64 	%rd13, %rd11, %rd12;
	st.global.u32 	[%rd13], %r6;
	@%p2 bra 	$L__BB0_4;
	// begin inline asm
	mov.u64 	%rd14, %clock64;
	// end inline asm
	sub.s64 	%rd15, %rd14, %rd17;
	cvta.to.global.u64 	%rd16, %rd5;
	st.global.u64 	[%rd16], %rd15;
$L__BB0_4:
	ret;

}


// ===== COMPILED SASS (sm_100) =====

	.target	sm_100

	.elftype	@"ET_EXEC"


//--------------------- .note.nv.tkinfo           --------------------------
	.section	.note.nv.tkinfo,"",@"SHT_NOTE"
	.sectionflags	@"SHF_NOTE_NV_TKINFO"
	.tkinfo
        /*0018*/ 	.word	0x00000002
        /*0030*/ 	.string	""
        /*0030*/ 	.string	"ptxas"
        /*0030*/ 	.string	"Cuda compilation tools, release 13.0, V13.0.88"
        /*0030*/ 	.string	"Build cuda_13.0.r13.0/compiler.36424714_0"
        /*0030*/ 	.string	"-arch sm_100 -m 64 "



//--------------------- .note.nv.cuinfo           --------------------------
	.section	.note.nv.cuinfo,"",@"SHT_NOTE"
	.sectionflags	@"SHF_NOTE_NV_CUINFO"
        /*0018*/ 	.short	0x0002
        /*001a*/ 	.short	0x0064
        /*001c*/ 	.short	0x0082
	.zero		2


//--------------------- .nv.info                  --------------------------
	.section	.nv.info,"",@"SHT_CUDA_INFO"
	.align	4


	//----- nvinfo : EIATTR_REGCOUNT
	.align		4
        /*0000*/ 	.byte	0x04, 0x2f
        /*0002*/ 	.short	(.L_1 - .L_0)
	.align		4
.L_0:
        /*0004*/ 	.word	index@(_Z12sumofSquaresPiS_Pl)
        /*0008*/ 	.word	0x0000000e


	//----- nvinfo : EIATTR_FRAME_SIZE
	.align		4
.L_1:
        /*000c*/ 	.byte	0x04, 0x11
        /*000e*/ 	.short	(.L_3 - .L_2)
	.align		4
.L_2:
        /*0010*/ 	.word	index@(_Z12sumofSquaresPiS_Pl)
        /*0014*/ 	.word	0x00000000


	//----- nvinfo : EIATTR_MIN_STACK_SIZE
	.align		4
.L_3:
        /*0018*/ 	.byte	0x04, 0x12
        /*001a*/ 	.short	(.L_5 - .L_4)
	.align		4
.L_4:
        /*001c*/ 	.word	index@(_Z12sumofSquaresPiS_Pl)
        /*0020*/ 	.word	0x00000000
.L_5:


//--------------------- .nv.compat                --------------------------
	.section	.nv.compat,"",@"SHT_CUDA_COMPAT_INFO"
	.align	4
        /*0000*/ 	.byte	0x02, 0x09, 0x00, 0x00, 0x02, 0x02, 0x01, 0x00, 0x02, 0x05, 0x05, 0x00, 0x03, 0x07, 0x01, 0x01
        /*0010*/ 	.byte	0x02, 0x03, 0x00, 0x00, 0x02, 0x06, 0x01, 0x00, 0x04, 0x0b, 0x08, 0x00, 0x09, 0x00, 0x00, 0x00
        /*0020*/ 	.byte	0x00, 0x00, 0x00, 0x00


//--------------------- .nv.info._Z12sumofSquaresPiS_Pl --------------------------
	.section	.nv.info._Z12sumofSquaresPiS_Pl,"",@"SHT_CUDA_INFO"
	.sectionflags	@""
	.align	4


	//----- nvinfo : EIATTR_CUDA_API_VERSION
	.align		4
        /*0000*/ 	.byte	0x04, 0x37
        /*0002*/ 	.short	(.L_7 - .L_6)
.L_6:
        /*0004*/ 	.word	0x00000082


	//----- nvinfo : EIATTR_KPARAM_INFO
	.align		4
.L_7:
        /*0008*/ 	.byte	0x04, 0x17
        /*000a*/ 	.short	(.L_9 - .L_8)
.L_8:
        /*000c*/ 	.word	0x00000000
        /*0010*/ 	.short	0x0002
        /*0012*/ 	.short	0x0010
        /*0014*/ 	.byte	0x00, 0xf5, 0x21, 0x00


	//----- nvinfo : EIATTR_KPARAM_INFO
	.align		4
.L_9:
        /*0018*/ 	.byte	0x04, 0x17
        /*001a*/ 	.short	(.L_11 - .L_10)
.L_10:
        /*001c*/ 	.word	0x00000000
        /*0020*/ 	.short	0x0001
        /*0022*/ 	.short	0x0008
        /*0024*/ 	.byte	0x00, 0xf5, 0x21, 0x00


	//----- nvinfo : EIATTR_KPARAM_INFO
	.align		4
.L_11:
        /*0028*/ 	.byte	0x04, 0x17
        /*002a*/ 	.short	(.L_13 - .L_12)
.L_12:
        /*002c*/ 	.word	0x00000000
        /*0030*/ 	.short	0x0000
        /*0032*/ 	.short	0x0000
        /*0034*/ 	.byte	0x00, 0xf5, 0x21, 0x00


	//----- nvinfo : EIATTR_SPARSE_MMA_MASK
	.align		4
.L_13:
        /*0038*/ 	.byte	0x03, 0x50
        /*003a*/ 	.short	0x0000


	//----- nvinfo : EIATTR_MAXREG_COUNT
	.align		4
        /*003c*/ 	.byte	0x03, 0x1b
        /*003e*/ 	.short	0x00ff


	//----- nvinfo : EIATTR_MERCURY_ISA_VERSION
	.align		4
        /*0040*/ 	.byte	0x03, 0x5f
        /*0042*/ 	.short	0x0101


	//----- nvinfo : EIATTR_VRC_CTA_INIT_COUNT
	.align		4
        /*0044*/ 	.byte	0x02, 0x4a
	.zero		1
	.zero		1


	//----- nvinfo : EIATTR_EXIT_INSTR_OFFSETS
	.align		4
        /*0048*/ 	.byte	0x04, 0x1c
        /*004a*/ 	.short	(.L_15 - .L_14)


	//   ....[0]....
.L_14:
        /*004c*/ 	.word	0x000000f0


	//   ....[1]....
        /*0050*/ 	.word	0x00000150


	//----- nvinfo : EIATTR_CBANK_PARAM_SIZE
	.align		4
.L_15:
        /*0054*/ 	.byte	0x03, 0x19
        /*0056*/ 	.short	0x0018


	//----- nvinfo : EIATTR_PARAM_CBANK
	.align		4
        /*0058*/ 	.byte	0x04, 0x0a
        /*005a*/ 	.short	(.L_17 - .L_16)
	.align		4
.L_16:
        /*005c*/ 	.word	index@(.nv.constant0._Z12sumofSquaresPiS_Pl)
        /*0060*/ 	.short	0x0380
        /*0062*/ 	.short	0x0018


	//----- nvinfo : EIATTR_SW_WAR
	.align		4
.L_17:
        /*0064*/ 	.byte	0x04, 0x36
        /*0066*/ 	.short	(.L_19 - .L_18)
.L_18:
        /*0068*/ 	.word	0x00000008
.L_19:


//--------------------- .nv.callgraph             --------------------------
	.section	.nv.callgraph,"",@"SHT_CUDA_CALLGRAPH"
	.align	4
	.sectionentsize	8
	.align		4
        /*0000*/ 	.word	0x00000000
	.align		4
        /*0004*/ 	.word	0xffffffff
	.align		4
        /*0008*/ 	.word	0x00000000
	.align		4
        /*000c*/ 	.word	0xfffffffe
	.align		4
        /*0010*/ 	.word	0x00000000
	.align		4
        /*0014*/ 	.word	0xfffffffd
	.align		4
        /*0018*/ 	.word	0x00000000
	.align		4
        /*001c*/ 	.word	0xfffffffc


//--------------------- .text._Z12sumofSquaresPiS_Pl --------------------------
	.section	.text._Z12sumofSquaresPiS_Pl,"ax",@progbits
	.align	128
.text._Z12sumofSquaresPiS_Pl:
        .type           _Z12sumofSquaresPiS_Pl,@function
        .size           _Z12sumofSquaresPiS_Pl,(.L_x_1 - _Z12sumofSquaresPiS_Pl)
        .other          _Z12sumofSquaresPiS_Pl,@"STO_CUDA_ENTRY STV_DEFAULT"
_Z12sumofSquaresPiS_Pl:
[----:B------:R-:W-:Y:S01]  /*0000*/  LDC R1, c[0x0][0x37c] ;  /* 0x0000df00ff017b82 */ /* 0x000fe20000000800 */
[----:B------:R-:W0:Y:S01]  /*0010*/  S2R R11, SR_TID.X ;  /* 0x00000000000b7919 */ /* 0x000e220000002100 */
[----:B------:R-:W1:Y:S01]  /*0020*/  LDCU.64 UR4, c[0x0][0x358] ;  /* 0x00006b00ff0477ac */ /* 0x000e620008000a00 */
[----:B0-----:R-:W-:-:S13]  /*0030*/  ISETP.NE.AND P0, PT, R11, RZ, PT ;  /* 0x000000ff0b00720c */ /* 0x001fda0003f05270 */
[----:B------:R-:W-:Y:S01]  /*0040*/  @!P0 CS2R R6, SR_CLOCKLO ;  /* 0x0000000000068805 */ /* 0x000fe20000015000 */
[----:B------:R-:W0:Y:S01]  /*0050*/  LDC.64 R2, c[0x0][0x380] ;  /* 0x0000e000ff027b82 */ /* 0x000e220000000a00 */
[----:B------:R-:W-:-:S05]  /*0060*/  SHF.L.U32 R5, R11, 0x1, RZ ;  /* 0x000000010b057819 */ /* 0x000fca00000006ff */
[----:B0-----:R-:W-:Y:S02]  /*0070*/  IMAD.WIDE.U32 R2, R5, 0x4, R2 ;  /* 0x0000000405027825 */ /* 0x001fe400078e0002 */
[----:B------:R-:W0:Y:S03]  /*0080*/  LDC.64 R4, c[0x0][0x388] ;  /* 0x0000e200ff047b82 */ /* 0x000e260000000a00 */
[----:B-1----:R-:W2:Y:S04]  /*0090*/  LDG.E R0, desc[UR4][R2.64] ;  /* 0x0000000402007981 */ /* 0x002ea8000c1e1900 */
[----:B------:R-:W3:Y:S01]  /*00a0*/  LDG.E R9, desc[UR4][R2.64+0x4] ;  /* 0x0000040402097981 */ /* 0x000ee2000c1e1900 */
[----:B0-----:R-:W-:-:S04]  /*00b0*/  IMAD.WIDE.U32 R4, R11, 0x4, R4 ;  /* 0x000000040b047825 */ /* 0x001fc800078e0004 */
[----:B--2---:R-:W-:-:S04]  /*00c0*/  IMAD R0, R0, R0, RZ ;  /* 0x0000000000007224 */ /* 0x004fc800078e02ff */
[----:B---3--:R-:W-:-:S05]  /*00d0*/  IMAD R9, R9, R9, R0 ;  /* 0x0000000909097224 */ /* 0x008fca00078e0200 */
[----:B------:R0:W-:Y:S01]  /*00e0*/  STG.E desc[UR4][R4.64], R9 ;  /* 0x0000000904007986 */ /* 0x0001e2000c101904 */
[----:B------:R-:W-:Y:S05]  /*00f0*/  @P0 EXIT ;  /* 0x000000000000094d */ /* 0x000fea0003800000 */
[----:B0-----:R-:W-:Y:S01]  /*0100*/  CS2R R4, SR_CLOCKLO ;  /* 0x0000000000047805 */ /* 0x001fe20000015000 */
[----:B------:R-:W0:Y:S05]  /*0110*/  LDC.64 R2, c[0x0][0x390] ;  /* 0x0000e400ff027b82 */ /* 0x000e2a0000000a00 */
[----:B------:R-:W-:-:S04]  /*0120*/  IADD3 R4, P0, PT, -R6, R4, RZ ;  /* 0x0000000406047210 */ /* 0x000fc80007f1e1ff */
[----:B------:R-:W-:-:S05]  /*0130*/  IADD3.X R5, PT, PT, ~R7, R5, RZ, P0, !PT ;  /* 0x0000000507057210 */ /* 0x000fca00007fe5ff */
[----:B0-----:R-:W-:Y:S01]  /*0140*/  STG.E.64 desc[UR4][R2.64], R4 ;  /* 0x0000000402007986 */ /* 0x001fe2000c101b04 */
[----:B------:R-:W-:Y:S05]  /*0150*/  EXIT ;  /* 0x000000000000794d */ /* 0x000fea0003800000 */
.L_x_0:
[----:B------:R-:W-:-:S00]  /*0160*/  BRA `(.L_x_0) ;  /* 0xfffffffc00fc7947 */ /* 0x000fc0000383ffff */
[----:B------:R-:W-:-:S00]  /*0170*/  NOP ;  /* 0x0000000000007918 */ /* 0x000fc00000000000 */
        /* <DEDUP_REMOVED lines=8> */
.L_x_1:


//--------------------- .nv.shared.reserved.0     --------------------------
	.section	.nv.shared.reserved.0,"aw",@nobits
	.weak		__nv_reservedSMEM_offset_0_alias
	.size		__nv_reservedSMEM_offset_0_alias, 0, 64
	.other		__nv_reservedSMEM_offset_0_alias,@"STO_CUDA_RESERVED_SHARED STV_DEFAULT"
__nv_reservedSMEM_offset_0_alias:
	.zero		0
	.zero		64


//--------------------- .nv.constant0._Z12sumofSquaresPiS_Pl --------------------------
	.section	.nv.constant0._Z12sumofSquaresPiS_Pl,"a",@progbits
	.sectionflags	@""
	.align	4
.nv.constant0._Z12sumofSquaresPiS_Pl:
	.zero		920


//--------------------- SYMBOLS --------------------------

	.type		.nv.reservedSmem.offset0,@object
	.size		.nv.reservedSmem.offset0,0x4
